//
// Generated by NVIDIA NVVM Compiler
//
// Compiler Build ID: CL-36424714
// Cuda compilation tools, release 13.0, V13.0.88
// Based on NVVM 20.0.0
//

.version 9.0
.target sm_100
.address_size 64

	// .globl	_Z23quantize_dynamic_kernelPaPfPKfii
// _ZZ23quantize_dynamic_kernelPaPfPKfiiE8s_absmax has been demoted
// _ZZ23quantize_dynamic_kernelPaPfPKfiiE8warp_max has been demoted
.global .align 1 .b8 _ZN34_INTERNAL_2683f772_4_k_cu_3f20336a4cuda3std3__436_GLOBAL__N__2683f772_4_k_cu_3f20336a6ignoreE[1];
.global .align 1 .b8 _ZN34_INTERNAL_2683f772_4_k_cu_3f20336a4cuda3std3__45__cpo5beginE[1];
.global .align 1 .b8 _ZN34_INTERNAL_2683f772_4_k_cu_3f20336a4cuda3std3__45__cpo3endE[1];
.global .align 1 .b8 _ZN34_INTERNAL_2683f772_4_k_cu_3f20336a4cuda3std3__45__cpo6cbeginE[1];
.global .align 1 .b8 _ZN34_INTERNAL_2683f772_4_k_cu_3f20336a4cuda3std3__45__cpo4cendE[1];
.global .align 1 .b8 _ZN34_INTERNAL_2683f772_4_k_cu_3f20336a4cuda3std3__419piecewise_constructE[1];
.global .align 1 .b8 _ZN34_INTERNAL_2683f772_4_k_cu_3f20336a4cuda3std3__48in_placeE[1];
.global .align 1 .b8 _ZN34_INTERNAL_2683f772_4_k_cu_3f20336a4cuda3std6ranges3__45__cpo4swapE[1];
.global .align 1 .b8 _ZN34_INTERNAL_2683f772_4_k_cu_3f20336a4cuda3std6ranges3__45__cpo9iter_moveE[1];
.global .align 1 .b8 _ZN34_INTERNAL_2683f772_4_k_cu_3f20336a4cuda3std6ranges3__45__cpo7advanceE[1];

.visible .entry _Z23quantize_dynamic_kernelPaPfPKfii(
	.param .u64 .ptr .align 1 _Z23quantize_dynamic_kernelPaPfPKfii_param_0,
	.param .u64 .ptr .align 1 _Z23quantize_dynamic_kernelPaPfPKfii_param_1,
	.param .u64 .ptr .align 1 _Z23quantize_dynamic_kernelPaPfPKfii_param_2,
	.param .u32 _Z23quantize_dynamic_kernelPaPfPKfii_param_3,
	.param .u32 _Z23quantize_dynamic_kernelPaPfPKfii_param_4
)
.maxntid 256
{
	.reg .pred 	%p<17>;
	.reg .b32 	%r<37>;
	.reg .b32 	%f<45>;
	.reg .b64 	%rd<15>;
	// demoted variable
	.shared .align 4 .f32 _ZZ23quantize_dynamic_kernelPaPfPKfiiE8s_absmax;
	// demoted variable
	.shared .align 4 .b8 _ZZ23quantize_dynamic_kernelPaPfPKfiiE8warp_max[32];
	ld.param.u64 	%rd3, [_Z23quantize_dynamic_kernelPaPfPKfii_param_0];
	ld.param.u64 	%rd4, [_Z23quantize_dynamic_kernelPaPfPKfii_param_1];
	ld.param.u64 	%rd5, [_Z23quantize_dynamic_kernelPaPfPKfii_param_2];
	ld.param.u32 	%r11, [_Z23quantize_dynamic_kernelPaPfPKfii_param_3];
	cvta.to.global.u64 	%rd1, %rd5;
	mov.u32 	%r1, %ctaid.x;
	mov.u32 	%r36, %tid.x;
	setp.ge.s32 	%p1, %r36, %r11;
	mov.f32 	%f44, 0f00000000;
	@%p1 bra 	$L__BB0_3;
	mul.lo.s32 	%r3, %r11, %r1;
	mov.f32 	%f44, 0f00000000;
	mov.u32 	%r4, %ntid.x;
	mov.u32 	%r35, %r36;
$L__BB0_2:
	add.s32 	%r12, %r35, %r3;
	mul.wide.s32 	%rd6, %r12, 4;
	add.s64 	%rd7, %rd1, %rd6;
	ld.global.nc.f32 	%f8, [%rd7];
	abs.f32 	%f9, %f8;
	max.f32 	%f44, %f44, %f9;
	add.s32 	%r35, %r35, %r4;
	setp.lt.s32 	%p2, %r35, %r11;
	@%p2 bra 	$L__BB0_2;
$L__BB0_3:
	mov.b32 	%r13, %f44;
	shfl.sync.bfly.b32	%r14|%p3, %r13, 16, 31, -1;
	mov.b32 	%f10, %r14;
	setp.lt.f32 	%p4, %f44, %f10;
	selp.f32 	%f11, %f10, %f44, %p4;
	mov.b32 	%r15, %f11;
	shfl.sync.bfly.b32	%r16|%p5, %r15, 8, 31, -1;
	mov.b32 	%f12, %r16;
	setp.lt.f32 	%p6, %f11, %f12;
	selp.f32 	%f13, %f12, %f11, %p6;
	mov.b32 	%r17, %f13;
	shfl.sync.bfly.b32	%r18|%p7, %r17, 4, 31, -1;
	mov.b32 	%f14, %r18;
	setp.lt.f32 	%p8, %f13, %f14;
	selp.f32 	%f15, %f14, %f13, %p8;
	mov.b32 	%r19, %f15;
	shfl.sync.bfly.b32	%r20|%p9, %r19, 2, 31, -1;
	mov.b32 	%f16, %r20;
	setp.lt.f32 	%p10, %f15, %f16;
	selp.f32 	%f17, %f16, %f15, %p10;
	mov.b32 	%r21, %f17;
	shfl.sync.bfly.b32	%r22|%p11, %r21, 1, 31, -1;
	mov.b32 	%f18, %r22;
	setp.lt.f32 	%p12, %f17, %f18;
	selp.f32 	%f4, %f18, %f17, %p12;
	mov.u32 	%r23, %tid.y;
	mov.u32 	%r24, %tid.z;
	mov.u32 	%r7, %ntid.x;
	mov.u32 	%r25, %ntid.y;
	mad.lo.s32 	%r26, %r24, %r25, %r23;
	mad.lo.s32 	%r27, %r26, %r7, %r36;
	and.b32  	%r28, %r27, 31;
	setp.ne.s32 	%p13, %r28, 0;
	@%p13 bra 	$L__BB0_5;
	shr.u32 	%r29, %r36, 3;
	and.b32  	%r30, %r29, 124;
	mov.u32 	%r31, _ZZ23quantize_dynamic_kernelPaPfPKfiiE8warp_max;
	add.s32 	%r32, %r31, %r30;
	st.shared.f32 	[%r32], %f4;
$L__BB0_5:
	barrier.sync 	0;
	setp.ne.s32 	%p14, %r36, 0;
	@%p14 bra 	$L__BB0_7;
	ld.shared.f32 	%f19, [_ZZ23quantize_dynamic_kernelPaPfPKfiiE8warp_max];
	max.f32 	%f20, %f19, 0f00000000;
	ld.shared.f32 	%f21, [_ZZ23quantize_dynamic_kernelPaPfPKfiiE8warp_max+4];
	max.f32 	%f22, %f20, %f21;
	ld.shared.f32 	%f23, [_ZZ23quantize_dynamic_kernelPaPfPKfiiE8warp_max+8];
	max.f32 	%f24, %f22, %f23;
	ld.shared.f32 	%f25, [_ZZ23quantize_dynamic_kernelPaPfPKfiiE8warp_max+12];
	max.f32 	%f26, %f24, %f25;
	ld.shared.f32 	%f27, [_ZZ23quantize_dynamic_kernelPaPfPKfiiE8warp_max+16];
	max.f32 	%f28, %f26, %f27;
	ld.shared.f32 	%f29, [_ZZ23quantize_dynamic_kernelPaPfPKfiiE8warp_max+20];
	max.f32 	%f30, %f28, %f29;
	ld.shared.f32 	%f31, [_ZZ23quantize_dynamic_kernelPaPfPKfiiE8warp_max+24];
	max.f32 	%f32, %f30, %f31;
	ld.shared.f32 	%f33, [_ZZ23quantize_dynamic_kernelPaPfPKfiiE8warp_max+28];
	max.f32 	%f34, %f32, %f33;
	max.f32 	%f35, %f34, 0f358637BD;
	st.shared.f32 	[_ZZ23quantize_dynamic_kernelPaPfPKfiiE8s_absmax], %f35;
	div.rn.f32 	%f36, %f35, 0f42FE0000;
	cvta.to.global.u64 	%rd8, %rd4;
	mul.wide.u32 	%rd9, %r1, 4;
	add.s64 	%rd10, %rd8, %rd9;
	st.global.f32 	[%rd10], %f36;
$L__BB0_7:
	setp.ge.s32 	%p15, %r36, %r11;
	barrier.sync 	0;
	@%p15 bra 	$L__BB0_10;
	ld.shared.f32 	%f37, [_ZZ23quantize_dynamic_kernelPaPfPKfiiE8s_absmax];
	mul.lo.s32 	%r8, %r11, %r1;
	cvta.to.global.u64 	%rd2, %rd3;
	mov.f32 	%f38, 0f42FE0000;
	div.rn.f32 	%f5, %f38, %f37;
$L__BB0_9:
	add.s32 	%r33, %r36, %r8;
	cvt.s64.s32 	%rd11, %r33;
	mul.wide.s32 	%rd12, %r33, 4;
	add.s64 	%rd13, %rd1, %rd12;
	ld.global.nc.f32 	%f39, [%rd13];
	mul.f32 	%f40, %f5, %f39;
	max.f32 	%f41, %f40, 0fC2FE0000;
	min.f32 	%f42, %f41, 0f42FE0000;
	cvt.rni.s32.f32 	%r34, %f42;
	add.s64 	%rd14, %rd2, %rd11;
	st.global.u8 	[%rd14], %r34;
	add.s32 	%r36, %r36, %r7;
	setp.lt.s32 	%p16, %r36, %r11;
	@%p16 bra 	$L__BB0_9;
$L__BB0_10:
	ret;

}
	// .globl	_Z22dequant_dynamic_kernelPfPKiPKffii
.visible .entry _Z22dequant_dynamic_kernelPfPKiPKffii(
	.param .u64 .ptr .align 1 _Z22dequant_dynamic_kernelPfPKiPKffii_param_0,
	.param .u64 .ptr .align 1 _Z22dequant_dynamic_kernelPfPKiPKffii_param_1,
	.param .u64 .ptr .align 1 _Z22dequant_dynamic_kernelPfPKiPKffii_param_2,
	.param .f32 _Z22dequant_dynamic_kernelPfPKiPKffii_param_3,
	.param .u32 _Z22dequant_dynamic_kernelPfPKiPKffii_param_4,
	.param .u32 _Z22dequant_dynamic_kernelPfPKiPKffii_param_5
)
.maxntid 256
{
	.reg .pred 	%p<2>;
	.reg .b32 	%r<10>;
	.reg .b32 	%f<6>;
	.reg .b64 	%rd<12>;

	ld.param.u64 	%rd1, [_Z22dequant_dynamic_kernelPfPKiPKffii_param_0];
	ld.param.u64 	%rd2, [_Z22dequant_dynamic_kernelPfPKiPKffii_param_1];
	ld.param.u64 	%rd3, [_Z22dequant_dynamic_kernelPfPKiPKffii_param_2];
	ld.param.f32 	%f1, [_Z22dequant_dynamic_kernelPfPKiPKffii_param_3];
	ld.param.u32 	%r2, [_Z22dequant_dynamic_kernelPfPKiPKffii_param_4];
	ld.param.u32 	%r3, [_Z22dequant_dynamic_kernelPfPKiPKffii_param_5];
	mov.u32 	%r4, %ctaid.x;
	mov.u32 	%r5, %ntid.x;
	mov.u32 	%r6, %tid.x;
	mad.lo.s32 	%r1, %r4, %r5, %r6;
	mul.lo.s32 	%r7, %r3, %r2;
	setp.ge.s32 	%p1, %r1, %r7;
	@%p1 bra 	$L__BB1_2;
	cvta.to.global.u64 	%rd4, %rd3;
	cvta.to.global.u64 	%rd5, %rd2;
	cvta.to.global.u64 	%rd6, %rd1;
	div.s32 	%r8, %r1, %r2;
	mul.wide.s32 	%rd7, %r8, 4;
	add.s64 	%rd8, %rd4, %rd7;
	ld.global.nc.f32 	%f2, [%rd8];
	mul.f32 	%f3, %f1, %f2;
	mul.wide.s32 	%rd9, %r1, 4;
	add.s64 	%rd10, %rd5, %rd9;
	ld.global.nc.u32 	%r9, [%rd10];
	cvt.rn.f32.s32 	%f4, %r9;
	mul.f32 	%f5, %f3, %f4;
	add.s64 	%rd11, %rd6, %rd9;
	st.global.f32 	[%rd11], %f5;
$L__BB1_2:
	ret;

}


// ===== COMPILED SASS (sm_100) =====

	.target	sm_100

	.elftype	@"ET_EXEC"


//--------------------- .note.nv.tkinfo           --------------------------
	.section	.note.nv.tkinfo,"",@"SHT_NOTE"
	.sectionflags	@"SHF_NOTE_NV_TKINFO"
	.tkinfo
        /*0018*/ 	.word	0x00000002
        /*0030*/ 	.string	""
        /*0030*/ 	.string	"ptxas"
        /*0030*/ 	.string	"Cuda compilation tools, release 13.0, V13.0.88"
        /*0030*/ 	.string	"Build cuda_13.0.r13.0/compiler.36424714_0"
        /*0030*/ 	.string	"-arch sm_100 -m 64 "



//--------------------- .note.nv.cuinfo           --------------------------
	.section	.note.nv.cuinfo,"",@"SHT_NOTE"
	.sectionflags	@"SHF_NOTE_NV_CUINFO"
        /*0018*/ 	.short	0x0002
        /*001a*/ 	.short	0x0064
        /*001c*/ 	.short	0x0082
	.zero		2


//--------------------- .nv.info                  --------------------------
	.section	.nv.info,"",@"SHT_CUDA_INFO"
	.align	4


	//----- nvinfo : EIATTR_REGCOUNT
	.align		4
        /*0000*/ 	.byte	0x04, 0x2f
        /*0002*/ 	.short	(.L_11 - .L_10)
	.align		4
.L_10:
        /*0004*/ 	.word	index@(_Z23quantize_dynamic_kernelPaPfPKfii)
        /*0008*/ 	.word	0x00000013


	//----- nvinfo : EIATTR_FRAME_SIZE
	.align		4
.L_11:
        /*000c*/ 	.byte	0x04, 0x11
        /*000e*/ 	.short	(.L_13 - .L_12)
	.align		4
.L_12:
        /*0010*/ 	.word	index@($__internal_0_$__cuda_sm3x_div_rn_noftz_f32_slowpath)
        /*0014*/ 	.word	0x00000000


	//----- nvinfo : EIATTR_FRAME_SIZE
	.align		4
.L_13:
        /*0018*/ 	.byte	0x04, 0x11
        /*001a*/ 	.short	(.L_15 - .L_14)
	.align		4
.L_14:
        /*001c*/ 	.word	index@(_Z23quantize_dynamic_kernelPaPfPKfii)
        /*0020*/ 	.word	0x00000000


	//----- nvinfo : EIATTR_REGCOUNT
	.align		4
.L_15:
        /*0024*/ 	.byte	0x04, 0x2f
        /*0026*/ 	.short	(.L_17 - .L_16)
	.align		4
.L_16:
        /*0028*/ 	.word	index@(_Z22dequant_dynamic_kernelPfPKiPKffii)
        /*002c*/ 	.word	0x0000000c


	//----- nvinfo : EIATTR_FRAME_SIZE
	.align		4
.L_17:
        /*0030*/ 	.byte	0x04, 0x11
        /*0032*/ 	.short	(.L_19 - .L_18)
	.align		4
.L_18:
        /*0034*/ 	.word	index@(_Z22dequant_dynamic_kernelPfPKiPKffii)
        /*0038*/ 	.word	0x00000000


	//----- nvinfo : EIATTR_MIN_STACK_SIZE
	.align		4
.L_19:
        /*003c*/ 	.byte	0x04, 0x12
        /*003e*/ 	.short	(.L_21 - .L_20)
	.align		4
.L_20:
        /*0040*/ 	.word	index@(_Z22dequant_dynamic_kernelPfPKiPKffii)
        /*0044*/ 	.word	0x00000000


	//----- nvinfo : EIATTR_MIN_STACK_SIZE
	.align		4
.L_21:
        /*0048*/ 	.byte	0x04, 0x12
        /*004a*/ 	.short	(.L_23 - .L_22)
	.align		4
.L_22:
        /*004c*/ 	.word	index@(_Z23quantize_dynamic_kernelPaPfPKfii)
        /*0050*/ 	.word	0x00000000
.L_23:


//--------------------- .nv.compat                --------------------------
	.section	.nv.compat,"",@"SHT_CUDA_COMPAT_INFO"
	.align	4
        /*0000*/ 	.byte	0x02, 0x09, 0x00, 0x00, 0x02, 0x02, 0x01, 0x00, 0x02, 0x05, 0x05, 0x00, 0x03, 0x07, 0x01, 0x01
        /*0010*/ 	.byte	0x02, 0x03, 0x00, 0x00, 0x02, 0x06, 0x01, 0x00, 0x04, 0x0b, 0x08, 0x00, 0x01, 0x00, 0x00, 0x00
        /*0020*/ 	.byte	0x00, 0x00, 0x00, 0x00


//--------------------- .nv.info._Z22dequant_dynamic_kernelPfPKiPKffii --------------------------
	.section	.nv.info._Z22dequant_dynamic_kernelPfPKiPKffii,"",@"SHT_CUDA_INFO"
	.sectionflags	@""
	.align	4


	//----- nvinfo : EIATTR_CUDA_API_VERSION
	.align		4
        /*0000*/ 	.byte	0x04, 0x37
        /*0002*/ 	.short	(.L_25 - .L_24)
.L_24:
        /*0004*/ 	.word	0x00000082


	//----- nvinfo : EIATTR_KPARAM_INFO
	.align		4
.L_25:
        /*0008*/ 	.byte	0x04, 0x17
        /*000a*/ 	.short	(.L_27 - .L_26)
.L_26:
        /*000c*/ 	.word	0x00000000
        /*0010*/ 	.short	0x0005
        /*0012*/ 	.short	0x0020
        /*0014*/ 	.byte	0x00, 0xf0, 0x11, 0x00


	//----- nvinfo : EIATTR_KPARAM_INFO
	.align		4
.L_27:
        /*0018*/ 	.byte	0x04, 0x17
        /*001a*/ 	.short	(.L_29 - .L_28)
.L_28:
        /*001c*/ 	.word	0x00000000
        /*0020*/ 	.short	0x0004
        /*0022*/ 	.short	0x001c
        /*0024*/ 	.byte	0x00, 0xf0, 0x11, 0x00


	//----- nvinfo : EIATTR_KPARAM_INFO
	.align		4
.L_29:
        /*0028*/ 	.byte	0x04, 0x17
        /*002a*/ 	.short	(.L_31 - .L_30)
.L_30:
        /*002c*/ 	.word	0x00000000
        /*0030*/ 	.short	0x0003
        /*0032*/ 	.short	0x0018
        /*0034*/ 	.byte	0x00, 0xf0, 0x11, 0x00


	//----- nvinfo : EIATTR_KPARAM_INFO
	.align		4
.L_31:
        /*0038*/ 	.byte	0x04, 0x17
        /*003a*/ 	.short	(.L_33 - .L_32)
.L_32:
        /*003c*/ 	.word	0x00000000
        /*0040*/ 	.short	0x0002
        /*0042*/ 	.short	0x0010
        /*0044*/ 	.byte	0x00, 0xf5, 0x21, 0x00


	//----- nvinfo : EIATTR_KPARAM_INFO
	.align		4
.L_33:
        /*0048*/ 	.byte	0x04, 0x17
        /*004a*/ 	.short	(.L_35 - .L_34)
.L_34:
        /*004c*/ 	.word	0x00000000
        /*0050*/ 	.short	0x0001
        /*0052*/ 	.short	0x0008
        /*0054*/ 	.byte	0x00, 0xf5, 0x21, 0x00


	//----- nvinfo : EIATTR_KPARAM_INFO
	.align		4
.L_35:
        /*0058*/ 	.byte	0x04, 0x17
        /*005a*/ 	.short	(.L_37 - .L_36)
.L_36:
        /*005c*/ 	.word	0x00000000
        /*0060*/ 	.short	0x0000
        /*0062*/ 	.short	0x0000
        /*0064*/ 	.byte	0x00, 0xf5, 0x21, 0x00


	//----- nvinfo : EIATTR_SPARSE_MMA_MASK
	.align		4
.L_37:
        /*0068*/ 	.byte	0x03, 0x50
        /*006a*/ 	.short	0x0000


	//----- nvinfo : EIATTR_MAXREG_COUNT
	.align		4
        /*006c*/ 	.byte	0x03, 0x1b
        /*006e*/ 	.short	0x00ff


	//----- nvinfo : EIATTR_MERCURY_ISA_VERSION
	.align		4
        /*0070*/ 	.byte	0x03, 0x5f
        /*0072*/ 	.short	0x0101


	//----- nvinfo : EIATTR_VRC_CTA_INIT_COUNT
	.align		4
        /*0074*/ 	.byte	0x02, 0x4a
	.zero		1
	.zero		1


	//----- nvinfo : EIATTR_EXIT_INSTR_OFFSETS
	.align		4
        /*0078*/ 	.byte	0x04, 0x1c
        /*007a*/ 	.short	(.L_39 - .L_38)


	//   ....[0]....
.L_38:
        /*007c*/ 	.word	0x00000090


	//   ....[1]....
        /*0080*/ 	.word	0x00000300


	//----- nvinfo : EIATTR_MAX_THREADS
	.align		4
.L_39:
        /*0084*/ 	.byte	0x04, 0x05
        /*0086*/ 	.short	(.L_41 - .L_40)
.L_40:
        /*0088*/ 	.word	0x00000100
        /*008c*/ 	.word	0x00000001
        /*0090*/ 	.word	0x00000001


	//----- nvinfo : EIATTR_CBANK_PARAM_SIZE
	.align		4
.L_41:
        /*0094*/ 	.byte	0x03, 0x19
        /*0096*/ 	.short	0x0024


	//----- nvinfo : EIATTR_PARAM_CBANK
	.align		4
        /*0098*/ 	.byte	0x04, 0x0a
        /*009a*/ 	.short	(.L_43 - .L_42)
	.align		4
.L_42:
        /*009c*/ 	.word	index@(.nv.constant0._Z22dequant_dynamic_kernelPfPKiPKffii)
        /*00a0*/ 	.short	0x0380
        /*00a2*/ 	.short	0x0024


	//----- nvinfo : EIATTR_SW_WAR
	.align		4
.L_43:
        /*00a4*/ 	.byte	0x04, 0x36
        /*00a6*/ 	.short	(.L_45 - .L_44)
.L_44:
        /*00a8*/ 	.word	0x00000008
.L_45:


//--------------------- .nv.info._Z23quantize_dynamic_kernelPaPfPKfii --------------------------
	.section	.nv.info._Z23quantize_dynamic_kernelPaPfPKfii,"",@"SHT_CUDA_INFO"
	.sectionflags	@""
	.align	4


	//----- nvinfo : EIATTR_CUDA_API_VERSION
	.align		4
        /*0000*/ 	.byte	0x04, 0x37
        /*0002*/ 	.short	(.L_47 - .L_46)
.L_46:
        /*0004*/ 	.word	0x00000082


	//----- nvinfo : EIATTR_KPARAM_INFO
	.align		4
.L_47:
        /*0008*/ 	.byte	0x04, 0x17
        /*000a*/ 	.short	(.L_49 - .L_48)
.L_48:
        /*000c*/ 	.word	0x00000000
        /*0010*/ 	.short	0x0004
        /*0012*/ 	.short	0x001c
        /*0014*/ 	.byte	0x00, 0xf0, 0x11, 0x00


	//----- nvinfo : EIATTR_KPARAM_INFO
	.align		4
.L_49:
        /*0018*/ 	.byte	0x04, 0x17
        /*001a*/ 	.short	(.L_51 - .L_50)
.L_50:
        /*001c*/ 	.word	0x00000000
        /*0020*/ 	.short	0x0003
        /*0022*/ 	.short	0x0018
        /*0024*/ 	.byte	0x00, 0xf0, 0x11, 0x00


	//----- nvinfo : EIATTR_KPARAM_INFO
	.align		4
.L_51:
        /*0028*/ 	.byte	0x04, 0x17
        /*002a*/ 	.short	(.L_53 - .L_52)
.L_52:
        /*002c*/ 	.word	0x00000000
        /*0030*/ 	.short	0x0002
        /*0032*/ 	.short	0x0010
        /*0034*/ 	.byte	0x00, 0xf5, 0x21, 0x00


	//----- nvinfo : EIATTR_KPARAM_INFO
	.align		4
.L_53:
        /*0038*/ 	.byte	0x04, 0x17
        /*003a*/ 	.short	(.L_55 - .L_54)
.L_54:
        /*003c*/ 	.word	0x00000000
        /*0040*/ 	.short	0x0001
        /*0042*/ 	.short	0x0008
        /*0044*/ 	.byte	0x00, 0xf5, 0x21, 0x00


	//----- nvinfo : EIATTR_KPARAM_INFO
	.align		4
.L_55:
        /*0048*/ 	.byte	0x04, 0x17
        /*004a*/ 	.short	(.L_57 - .L_56)
.L_56:
        /*004c*/ 	.word	0x00000000
        /*0050*/ 	.short	0x0000
        /*0052*/ 	.short	0x0000
        /*0054*/ 	.byte	0x00, 0xf5, 0x21, 0x00


	//----- nvinfo : EIATTR_SPARSE_MMA_MASK
	.align		4
.L_57:
        /*0058*/ 	.byte	0x03, 0x50
        /*005a*/ 	.short	0x0000


	//----- nvinfo : EIATTR_MAXREG_COUNT
	.align		4
        /*005c*/ 	.byte	0x03, 0x1b
        /*005e*/ 	.short	0x00ff


	//----- nvinfo : EIATTR_NUM_BARRIERS
	.align		4
        /*0060*/ 	.byte	0x02, 0x4c
        /*0062*/ 	.byte	0x01
	.zero		1


	//----- nvinfo : EIATTR_MERCURY_ISA_VERSION
	.align		4
        /*0064*/ 	.byte	0x03, 0x5f
        /*0066*/ 	.short	0x0101


	//----- nvinfo : EIATTR_UNUSED_LOAD_BYTE_OFFSET
	.align		4
        /*0068*/ 	.byte	0x04, 0x44
        /*006a*/ 	.short	(.L_59 - .L_58)


	//   ....[0]....
.L_58:
        /*006c*/ 	.word	0x000003b0
        /*0070*/ 	.word	0x0000fff0


	//----- nvinfo : EIATTR_COOP_GROUP_MASK_REGIDS
	.align		4
.L_59:
        /*0074*/ 	.byte	0x04, 0x29
        /*0076*/ 	.short	(.L_61 - .L_60)


	//   ....[0]....
.L_60:
        /*0078*/ 	.word	0xffffffff


	//   ....[1]....
        /*007c*/ 	.word	0xffffffff


	//   ....[2]....
        /*0080*/ 	.word	0xffffffff


	//   ....[3]....
        /*0084*/ 	.word	0xffffffff


	//   ....[4]....
        /*0088*/ 	.word	0xffffffff


	//   ....[5]....
        /*008c*/ 	.word	0xffffffff


	//   ....[6]....
        /*0090*/ 	.word	0xffffffff


	//----- nvinfo : EIATTR_COOP_GROUP_INSTR_OFFSETS
	.align		4
.L_61:
        /*0094*/ 	.byte	0x04, 0x28
        /*0096*/ 	.short	(.L_63 - .L_62)


	//   ....[0]....
.L_62:
        /*0098*/ 	.word	0x00000150


	//   ....[1]....
        /*009c*/ 	.word	0x000001d0


	//   ....[2]....
        /*00a0*/ 	.word	0x00000220


	//   ....[3]....
        /*00a4*/ 	.word	0x00000260


	//   ....[4]....
        /*00a8*/ 	.word	0x000002e0


	//   ....[5]....
        /*00ac*/ 	.word	0x00000340


	//   ....[6]....
        /*00b0*/ 	.word	0x00000550


	//----- nvinfo : EIATTR_VRC_CTA_INIT_COUNT
	.align		4
.L_63:
        /*00b4*/ 	.byte	0x02, 0x4a
	.zero		1
	.zero		1


	//----- nvinfo : EIATTR_EXIT_INSTR_OFFSETS
	.align		4
        /*00b8*/ 	.byte	0x04, 0x1c
        /*00ba*/ 	.short	(.L_65 - .L_64)


	//   ....[0]....
.L_64:
        /*00bc*/ 	.word	0x00000570


	//   ....[1]....
        /*00c0*/ 	.word	0x00000790


	//----- nvinfo : EIATTR_MAX_THREADS
	.align		4
.L_65:
        /*00c4*/ 	.byte	0x04, 0x05
        /*00c6*/ 	.short	(.L_67 - .L_66)
.L_66:
        /*00c8*/ 	.word	0x00000100
        /*00cc*/ 	.word	0x00000001
        /*00d0*/ 	.word	0x00000001


	//----- nvinfo : EIATTR_CRS_STACK_SIZE
	.align		4
.L_67:
        /*00d4*/ 	.byte	0x04, 0x1e
        /*00d6*/ 	.short	(.L_69 - .L_68)
.L_68:
        /*00d8*/ 	.word	0x00000000


	//----- nvinfo : EIATTR_CBANK_PARAM_SIZE
	.align		4
.L_69:
        /*00dc*/ 	.byte	0x03, 0x19
        /*00de*/ 	.short	0x0020


	//----- nvinfo : EIATTR_PARAM_CBANK
	.align		4
        /*00e0*/ 	.byte	0x04, 0x0a
        /*00e2*/ 	.short	(.L_71 - .L_70)
	.align		4
.L_70:
        /*00e4*/ 	.word	index@(.nv.constant0._Z23quantize_dynamic_kernelPaPfPKfii)
        /*00e8*/ 	.short	0x0380
        /*00ea*/ 	.short	0x0020


	//----- nvinfo : EIATTR_SW_WAR
	.align		4
.L_71:
        /*00ec*/ 	.byte	0x04, 0x36
        /*00ee*/ 	.short	(.L_73 - .L_72)
.L_72:
        /*00f0*/ 	.word	0x00000008
.L_73:


//--------------------- .nv.callgraph             --------------------------
	.section	.nv.callgraph,"",@"SHT_CUDA_CALLGRAPH"
	.align	4
	.sectionentsize	8
	.align		4
        /*0000*/ 	.word	0x00000000
	.align		4
        /*0004*/ 	.word	0xffffffff
	.align		4
        /*0008*/ 	.word	0x00000000
	.align		4
        /*000c*/ 	.word	0xfffffffe
	.align		4
        /*0010*/ 	.word	0x00000000
	.align		4
        /*0014*/ 	.word	0xfffffffd
	.align		4
        /*0018*/ 	.word	0x00000000
	.align		4
        /*001c*/ 	.word	0xfffffffc


//--------------------- .nv.constant4             --------------------------
	.section	.nv.constant4,"a",@progbits
	.align	8
	.align		8
.nv.constant4:
        /*0000*/ 	.dword	_ZN34_INTERNAL_2683f772_4_k_cu_3f20336a4cuda3std3__436_GLOBAL__N__2683f772_4_k_cu_3f20336a6ignoreE
	.align		8
        /*0008*/ 	.dword	_ZN34_INTERNAL_2683f772_4_k_cu_3f20336a4cuda3std3__45__cpo5beginE
	.align		8
        /*0010*/ 	.dword	_ZN34_INTERNAL_2683f772_4_k_cu_3f20336a4cuda3std3__45__cpo3endE
	.align		8
        /*0018*/ 	.dword	_ZN34_INTERNAL_2683f772_4_k_cu_3f20336a4cuda3std3__45__cpo6cbeginE
	.align		8
        /*0020*/ 	.dword	_ZN34_INTERNAL_2683f772_4_k_cu_3f20336a4cuda3std3__45__cpo4cendE
	.align		8
        /*0028*/ 	.dword	_ZN34_INTERNAL_2683f772_4_k_cu_3f20336a4cuda3std3__419piecewise_constructE
	.align		8
        /*0030*/ 	.dword	_ZN34_INTERNAL_2683f772_4_k_cu_3f20336a4cuda3std3__48in_placeE
	.align		8
        /*0038*/ 	.dword	_ZN34_INTERNAL_2683f772_4_k_cu_3f20336a4cuda3std6ranges3__45__cpo4swapE
	.align		8
        /*0040*/ 	.dword	_ZN34_INTERNAL_2683f772_4_k_cu_3f20336a4cuda3std6ranges3__45__cpo9iter_moveE
	.align		8
        /*0048*/ 	.dword	_ZN34_INTERNAL_2683f772_4_k_cu_3f20336a4cuda3std6ranges3__45__cpo7advanceE


//--------------------- .text._Z22dequant_dynamic_kernelPfPKiPKffii --------------------------
	.section	.text._Z22dequant_dynamic_kernelPfPKiPKffii,"ax",@progbits
	.align	128
        .global         _Z22dequant_dynamic_kernelPfPKiPKffii
        .type           _Z22dequant_dynamic_kernelPfPKiPKffii,@function
        .size           _Z22dequant_dynamic_kernelPfPKiPKffii,(.L_x_21 - _Z22dequant_dynamic_kernelPfPKiPKffii)
        .other          _Z22dequant_dynamic_kernelPfPKiPKffii,@"STO_CUDA_ENTRY STV_DEFAULT"
_Z22dequant_dynamic_kernelPfPKiPKffii:
.text._Z22dequant_dynamic_kernelPfPKiPKffii:
[----:B------:R-:W-:Y:S01]  /*0000*/  LDC R1, c[0x0][0x37c] ;  /* 0x0000df00ff017b82 */ /* 0x000fe20000000800 */
[----:B------:R-:W0:Y:S07]  /*0010*/  S2R R3, SR_TID.X ;  /* 0x0000000000037919 */ /* 0x000e2e0000002100 */
[----:B------:R-:W0:Y:S01]  /*0020*/  S2UR UR4, SR_CTAID.X ;  /* 0x00000000000479c3 */ /* 0x000e220000002500 */
[----:B------:R-:W1:Y:S07]  /*0030*/  LDCU UR5, c[0x0][0x3a0] ;  /* 0x00007400ff0577ac */ /* 0x000e6e0008000800 */
[----:B------:R-:W0:Y:S08]  /*0040*/  LDC R0, c[0x0][0x360] ;  /* 0x0000d800ff007b82 */ /* 0x000e300000000800 */
[----:B------:R-:W1:Y:S01]  /*0050*/  LDC R7, c[0x0][0x39c] ;  /* 0x0000e700ff077b82 */ /* 0x000e620000000800 */
[----:B0-----:R-:W-:-:S02]  /*0060*/  IMAD R0, R0, UR4, R3 ;  /* 0x0000000400007c24 */ /* 0x001fc4000f8e0203 */
[----:B-1----:R-:W-:-:S05]  /*0070*/  IMAD R3, R7, UR5, RZ ;  /* 0x0000000507037c24 */ /* 0x002fca000f8e02ff */
[----:B------:R-:W-:-:S13]  /*0080*/  ISETP.GE.AND P0, PT, R0, R3, PT ;  /* 0x000000030000720c */ /* 0x000fda0003f06270 */
[----:B------:R-:W-:Y:S05]  /*0090*/  @P0 EXIT ;  /* 0x000000000000094d */ /* 0x000fea0003800000 */
[----:B------:R-:W-:Y:S01]  /*00a0*/  IABS R8, R7 ;  /* 0x0000000700087213 */ /* 0x000fe20000000000 */
[----:B------:R-:W0:Y:S01]  /*00b0*/  LDCU.64 UR4, c[0x0][0x358] ;  /* 0x00006b00ff0477ac */ /* 0x000e220008000a00 */
[----:B------:R-:W-:Y:S02]  /*00c0*/  IABS R6, R0 ;  /* 0x0000000000067213 */ /* 0x000fe40000000000 */
[----:B------:R-:W1:Y:S01]  /*00d0*/  I2F.RP R4, R8 ;  /* 0x0000000800047306 */ /* 0x000e620000209400 */
[----:B------:R-:W2:Y:S07]  /*00e0*/  LDCU UR6, c[0x0][0x398] ;  /* 0x00007300ff0677ac */ /* 0x000eae0008000800 */
[----:B-1----:R-:W1:Y:S02]  /*00f0*/  MUFU.RCP R4, R4 ;  /* 0x0000000400047308 */ /* 0x002e640000001000 */
[----:B-1----:R-:W-:-:S06]  /*0100*/  IADD3 R2, PT, PT, R4, 0xffffffe, RZ ;  /* 0x0ffffffe04027810 */ /* 0x002fcc0007ffe0ff */
[----:B------:R1:W3:Y:S02]  /*0110*/  F2I.FTZ.U32.TRUNC.NTZ R3, R2 ;  /* 0x0000000200037305 */ /* 0x0002e4000021f000 */
[----:B-1----:R-:W-:Y:S01]  /*0120*/  IMAD.MOV.U32 R2, RZ, RZ, RZ ;  /* 0x000000ffff027224 */ /* 0x002fe200078e00ff */
[----:B---3--:R-:W-:-:S05]  /*0130*/  IADD3 R5, PT, PT, RZ, -R3, RZ ;  /* 0x80000003ff057210 */ /* 0x008fca0007ffe0ff */
[----:B------:R-:W-:-:S04]  /*0140*/  IMAD R5, R5, R8, RZ ;  /* 0x0000000805057224 */ /* 0x000fc800078e02ff */
[----:B------:R-:W-:Y:S01]  /*0150*/  IMAD.HI.U32 R3, R3, R5, R2 ;  /* 0x0000000503037227 */ /* 0x000fe200078e0002 */
[----:B------:R-:W-:-:S05]  /*0160*/  MOV R5, R6 ;  /* 0x0000000600057202 */ /* 0x000fca0000000f00 */
[----:B------:R-:W-:-:S04]  /*0170*/  IMAD.HI.U32 R6, R3, R5, RZ ;  /* 0x0000000503067227 */ /* 0x000fc800078e00ff */
[----:B------:R-:W-:-:S04]  /*0180*/  IMAD.MOV R3, RZ, RZ, -R6 ;  /* 0x000000ffff037224 */ /* 0x000fc800078e0a06 */
[C---:B------:R-:W-:Y:S02]  /*0190*/  IMAD R3, R8.reuse, R3, R5 ;  /* 0x0000000308037224 */ /* 0x040fe400078e0205 */
[----:B------:R-:W1:Y:S03]  /*01a0*/  LDC.64 R4, c[0x0][0x388] ;  /* 0x0000e200ff047b82 */ /* 0x000e660000000a00 */
[----:B------:R-:W-:-:S13]  /*01b0*/  ISETP.GT.U32.AND P2, PT, R8, R3, PT ;  /* 0x000000030800720c */ /* 0x000fda0003f44070 */
[-C--:B------:R-:W-:Y:S01]  /*01c0*/  @!P2 IADD3 R3, PT, PT, R3, -R8.reuse, RZ ;  /* 0x800000080303a210 */ /* 0x080fe20007ffe0ff */
[----:B------:R-:W-:Y:S01]  /*01d0*/  @!P2 VIADD R6, R6, 0x1 ;  /* 0x000000010606a836 */ /* 0x000fe20000000000 */
[----:B------:R-:W-:Y:S02]  /*01e0*/  ISETP.NE.AND P2, PT, R7, RZ, PT ;  /* 0x000000ff0700720c */ /* 0x000fe40003f45270 */
[----:B------:R-:W-:Y:S02]  /*01f0*/  ISETP.GE.U32.AND P0, PT, R3, R8, PT ;  /* 0x000000080300720c */ /* 0x000fe40003f06070 */
[----:B------:R-:W3:Y:S01]  /*0200*/  LDC.64 R2, c[0x0][0x390] ;  /* 0x0000e400ff027b82 */ /* 0x000ee20000000a00 */
[C---:B------:R-:W-:Y:S01]  /*0210*/  LOP3.LUT R8, R0.reuse, R7, RZ, 0x3c, !PT ;  /* 0x0000000700087212 */ /* 0x040fe200078e3cff */
[----:B-1----:R-:W-:-:S03]  /*0220*/  IMAD.WIDE R4, R0, 0x4, R4 ;  /* 0x0000000400047825 */ /* 0x002fc600078e0204 */
[----:B------:R-:W-:-:S03]  /*0230*/  ISETP.GE.AND P1, PT, R8, RZ, PT ;  /* 0x000000ff0800720c */ /* 0x000fc60003f26270 */
[----:B0-----:R-:W4:Y:S03]  /*0240*/  LDG.E.CONSTANT R4, desc[UR4][R4.64] ;  /* 0x0000000404047981 */ /* 0x001f26000c1e9900 */
[----:B------:R-:W-:-:S07]  /*0250*/  @P0 IADD3 R6, PT, PT, R6, 0x1, RZ ;  /* 0x0000000106060810 */ /* 0x000fce0007ffe0ff */
[----:B------:R-:W-:Y:S01]  /*0260*/  @!P1 IMAD.MOV R6, RZ, RZ, -R6 ;  /* 0x000000ffff069224 */ /* 0x000fe200078e0a06 */
[----:B------:R-:W-:-:S05]  /*0270*/  @!P2 LOP3.LUT R6, RZ, R7, RZ, 0x33, !PT ;  /* 0x00000007ff06a212 */ /* 0x000fca00078e33ff */
[----:B---3--:R-:W-:Y:S02]  /*0280*/  IMAD.WIDE R2, R6, 0x4, R2 ;  /* 0x0000000406027825 */ /* 0x008fe400078e0202 */
[----:B------:R-:W0:Y:S04]  /*0290*/  LDC.64 R6, c[0x0][0x380] ;  /* 0x0000e000ff067b82 */ /* 0x000e280000000a00 */
[----:B------:R-:W2:Y:S01]  /*02a0*/  LDG.E.CONSTANT R2, desc[UR4][R2.64] ;  /* 0x0000000402027981 */ /* 0x000ea2000c1e9900 */
[----:B0-----:R-:W-:Y:S01]  /*02b0*/  IMAD.WIDE R6, R0, 0x4, R6 ;  /* 0x0000000400067825 */ /* 0x001fe200078e0206 */
[----:B----4-:R-:W-:-:S03]  /*02c0*/  I2FP.F32.S32 R9, R4 ;  /* 0x0000000400097245 */ /* 0x010fc60000201400 */
[----:B--2---:R-:W-:-:S04]  /*02d0*/  FMUL R8, R2, UR6 ;  /* 0x0000000602087c20 */ /* 0x004fc80008400000 */
[----:B------:R-:W-:-:S05]  /*02e0*/  FMUL R9, R8, R9 ;  /* 0x0000000908097220 */ /* 0x000fca0000400000 */
[----:B------:R-:W-:Y:S01]  /*02f0*/  STG.E desc[UR4][R6.64], R9 ;  /* 0x0000000906007986 */ /* 0x000fe2000c101904 */
[----:B------:R-:W-:Y:S05]  /*0300*/  EXIT ;  /* 0x000000000000794d */ /* 0x000fea0003800000 */
.L_x_0:
[----:B------:R-:W-:-:S00]  /*0310*/  BRA `(.L_x_0) ;  /* 0xfffffffc00fc7947 */ /* 0x000fc0000383ffff */
[----:B------:R-:W-:-:S00]  /*0320*/  NOP ;  /* 0x0000000000007918 */ /* 0x000fc00000000000 */
        /* <DEDUP_REMOVED lines=13> */
.L_x_21:


//--------------------- .text._Z23quantize_dynamic_kernelPaPfPKfii --------------------------
	.section	.text._Z23quantize_dynamic_kernelPaPfPKfii,"ax",@progbits
	.align	128
        .global         _Z23quantize_dynamic_kernelPaPfPKfii
        .type           _Z23quantize_dynamic_kernelPaPfPKfii,@function
        .size           _Z23quantize_dynamic_kernelPaPfPKfii,(.L_x_20 - _Z23quantize_dynamic_kernelPaPfPKfii)
        .other          _Z23quantize_dynamic_kernelPaPfPKfii,@"STO_CUDA_ENTRY STV_DEFAULT"
_Z23quantize_dynamic_kernelPaPfPKfii:
.text._Z23quantize_dynamic_kernelPaPfPKfii:
[----:B------:R-:W-:Y:S01]  /*0000*/  LDC R1, c[0x0][0x37c] ;  /* 0x0000df00ff017b82 */ /* 0x000fe20000000800 */
[----:B------:R-:W0:Y:S01]  /*0010*/  S2R R5, SR_TID.X ;  /* 0x0000000000057919 */ /* 0x000e220000002100 */
[----:B------:R-:W0:Y:S01]  /*0020*/  LDCU UR4, c[0x0][0x398] ;  /* 0x00007300ff0477ac */ /* 0x000e220008000800 */
[----:B------:R-:W-:Y:S01]  /*0030*/  BSSY.RECONVERGENT B0, `(.L_x_1) ;  /* 0x0000011000007945 */ /* 0x000fe20003800200 */
[----:B------:R-:W-:Y:S01]  /*0040*/  IMAD.MOV.U32 R0, RZ, RZ, RZ ;  /* 0x000000ffff007224 */ /* 0x000fe200078e00ff */
[----:B------:R-:W1:Y:S01]  /*0050*/  S2R R2, SR_CTAID.X ;  /* 0x0000000000027919 */ /* 0x000e620000002500 */
[----:B------:R-:W2:Y:S01]  /*0060*/  LDCU.64 UR6, c[0x0][0x358] ;  /* 0x00006b00ff0677ac */ /* 0x000ea20008000a00 */
[----:B0-----:R-:W-:-:S13]  /*0070*/  ISETP.GE.AND P0, PT, R5, UR4, PT ;  /* 0x0000000405007c0c */ /* 0x001fda000bf06270 */
[----:B-12---:R-:W-:Y:S05]  /*0080*/  @P0 BRA `(.L_x_2) ;  /* 0x00000000002c0947 */ /* 0x006fea0003800000 */
[----:B------:R-:W0:Y:S01]  /*0090*/  LDC R4, c[0x0][0x360] ;  /* 0x0000d800ff047b82 */ /* 0x000e220000000800 */
[----:B------:R-:W-:Y:S02]  /*00a0*/  IMAD.MOV.U32 R0, RZ, RZ, RZ ;  /* 0x000000ffff007224 */ /* 0x000fe400078e00ff */
[----:B------:R-:W-:-:S05]  /*00b0*/  IMAD.MOV.U32 R3, RZ, RZ, R5 ;  /* 0x000000ffff037224 */ /* 0x000fca00078e0005 */
[----:B------:R-:W1:Y:S02]  /*00c0*/  LDC.64 R8, c[0x0][0x390] ;  /* 0x0000e400ff087b82 */ /* 0x000e640000000a00 */
.L_x_3:
[----:B------:R-:W-:-:S04]  /*00d0*/  IMAD R7, R2, UR4, R3 ;  /* 0x0000000402077c24 */ /* 0x000fc8000f8e0203 */
[----:B-1----:R-:W-:-:S06]  /*00e0*/  IMAD.WIDE R6, R7, 0x4, R8 ;  /* 0x0000000407067825 */ /* 0x002fcc00078e0208 */
[----:B------:R-:W2:Y:S01]  /*00f0*/  LDG.E.CONSTANT R7, desc[UR6][R6.64] ;  /* 0x0000000606077981 */ /* 0x000ea2000c1e9900 */
[----:B0-----:R-:W-:-:S05]  /*0100*/  IMAD.IADD R3, R4, 0x1, R3 ;  /* 0x0000000104037824 */ /* 0x001fca00078e0203 */
[----:B------:R-:W-:Y:S02]  /*0110*/  ISETP.GE.AND P0, PT, R3, UR4, PT ;  /* 0x0000000403007c0c */ /* 0x000fe4000bf06270 */
[----:B--2---:R-:W-:-:S11]  /*0120*/  FMNMX R0, |R7|, R0, !PT ;  /* 0x0000000007007209 */ /* 0x004fd60007800200 */
[----:B------:R-:W-:Y:S05]  /*0130*/  @!P0 BRA `(.L_x_3) ;  /* 0xfffffffc00e48947 */ /* 0x000fea000383ffff */
.L_x_2:
[----:B------:R-:W-:Y:S05]  /*0140*/  BSYNC.RECONVERGENT B0 ;  /* 0x0000000000007941 */ /* 0x000fea0003800200 */
.L_x_1:
[----:B------:R-:W0:Y:S01]  /*0150*/  SHFL.BFLY PT, R3, R0, 0x10, 0x1f ;  /* 0x0e001f0000037f89 */ /* 0x000e2200000e0000 */
[----:B------:R-:W1:Y:S01]  /*0160*/  LDCU UR8, c[0x0][0x360] ;  /* 0x00006c00ff0877ac */ /* 0x000e620008000800 */
[----:B------:R-:W-:Y:S01]  /*0170*/  BSSY.RECONVERGENT B0, `(.L_x_4) ;  /* 0x000003c000007945 */ /* 0x000fe20003800200 */
[----:B------:R-:W2:Y:S01]  /*0180*/  S2R R6, SR_TID.Y ;  /* 0x0000000000067919 */ /* 0x000ea20000002200 */
[----:B------:R-:W2:Y:S01]  /*0190*/  LDCU UR4, c[0x0][0x364] ;  /* 0x00006c80ff0477ac */ /* 0x000ea20008000800 */
[----:B------:R-:W2:Y:S01]  /*01a0*/  S2R R9, SR_TID.Z ;  /* 0x0000000000097919 */ /* 0x000ea20000002300 */
[----:B0-----:R-:W-:-:S04]  /*01b0*/  FSETP.GEU.AND P0, PT, R0, R3, PT ;  /* 0x000000030000720b */ /* 0x001fc80003f0e000 */
[----:B------:R-:W-:-:S05]  /*01c0*/  FSEL R3, R3, R0, !P0 ;  /* 0x0000000003037208 */ /* 0x000fca0004000000 */
[----:B------:R-:W0:Y:S01]  /*01d0*/  SHFL.BFLY PT, R4, R3, 0x8, 0x1f ;  /* 0x0d001f0003047f89 */ /* 0x000e2200000e0000 */
[----:B--2---:R-:W-:-:S04]  /*01e0*/  IMAD R6, R9, UR4, R6 ;  /* 0x0000000409067c24 */ /* 0x004fc8000f8e0206 */
[----:B-1----:R-:W-:Y:S01]  /*01f0*/  IMAD R6, R6, UR8, R5 ;  /* 0x0000000806067c24 */ /* 0x002fe2000f8e0205 */
[----:B0-----:R-:W-:-:S04]  /*0200*/  FSETP.GEU.AND P0, PT, R3, R4, PT ;  /* 0x000000040300720b */ /* 0x001fc80003f0e000 */
[----:B------:R-:W-:-:S05]  /*0210*/  FSEL R4, R4, R3, !P0 ;  /* 0x0000000304047208 */ /* 0x000fca0004000000 */
[----:B------:R-:W0:Y:S02]  /*0220*/  SHFL.BFLY PT, R7, R4, 0x4, 0x1f ;  /* 0x0c801f0004077f89 */ /* 0x000e2400000e0000 */
[----:B0-----:R-:W-:-:S04]  /*0230*/  FSETP.GEU.AND P0, PT, R4, R7, PT ;  /* 0x000000070400720b */ /* 0x001fc80003f0e000 */
[----:B------:R-:W-:Y:S02]  /*0240*/  FSEL R7, R7, R4, !P0 ;  /* 0x0000000407077208 */ /* 0x000fe40004000000 */
[----:B------:R-:W-:-:S03]  /*0250*/  LOP3.LUT P0, RZ, R6, 0x1f, RZ, 0xc0, !PT ;  /* 0x0000001f06ff7812 */ /* 0x000fc6000780c0ff */
[----:B------:R-:W0:Y:S10]  /*0260*/  SHFL.BFLY PT, R0, R7, 0x2, 0x1f ;  /* 0x0c401f0007007f89 */ /* 0x000e3400000e0000 */
[----:B------:R-:W1:Y:S01]  /*0270*/  @!P0 S2R R9, SR_CgaCtaId ;  /* 0x0000000000098919 */ /* 0x000e620000008800 */
[----:B------:R-:W-:-:S02]  /*0280*/  @!P0 MOV R6, 0x400 ;  /* 0x0000040000068802 */ /* 0x000fc40000000f00 */
[----:B------:R-:W-:-:S03]  /*0290*/  @!P0 SHF.R.U32.HI R4, RZ, 0x3, R5 ;  /* 0x00000003ff048819 */ /* 0x000fc60000011605 */
[----:B------:R-:W-:Y:S01]  /*02a0*/  @!P0 VIADD R6, R6, 0x4 ;  /* 0x0000000406068836 */ /* 0x000fe20000000000 */
[----:B------:R-:W-:Y:S02]  /*02b0*/  @!P0 LOP3.LUT R4, R4, 0x7c, RZ, 0xc0, !PT ;  /* 0x0000007c04048812 */ /* 0x000fe400078ec0ff */
[----:B0-----:R-:W-:-:S04]  /*02c0*/  FSETP.GEU.AND P1, PT, R7, R0, PT ;  /* 0x000000000700720b */ /* 0x001fc80003f2e000 */
[----:B------:R-:W-:-:S05]  /*02d0*/  FSEL R0, R0, R7, !P1 ;  /* 0x0000000700007208 */ /* 0x000fca0004800000 */
[----:B------:R-:W0:Y:S01]  /*02e0*/  SHFL.BFLY PT, R3, R0, 0x1, 0x1f ;  /* 0x0c201f0000037f89 */ /* 0x000e2200000e0000 */
[----:B-1----:R-:W-:-:S05]  /*02f0*/  @!P0 LEA R7, R9, R6, 0x18 ;  /* 0x0000000609078211 */ /* 0x002fca00078ec0ff */
[----:B------:R-:W-:Y:S01]  /*0300*/  @!P0 IMAD.IADD R4, R4, 0x1, R7 ;  /* 0x0000000104048824 */ /* 0x000fe200078e0207 */
[----:B0-----:R-:W-:-:S04]  /*0310*/  FSETP.GEU.AND P1, PT, R0, R3, PT ;  /* 0x000000030000720b */ /* 0x001fc80003f2e000 */
[----:B------:R-:W-:-:S05]  /*0320*/  FSEL R3, R3, R0, !P1 ;  /* 0x0000000003037208 */ /* 0x000fca0004800000 */
[----:B------:R0:W-:Y:S01]  /*0330*/  @!P0 STS [R4], R3 ;  /* 0x0000000304008388 */ /* 0x0001e20000000800 */
[----:B------:R-:W-:Y:S01]  /*0340*/  BAR.SYNC.DEFER_BLOCKING 0x0 ;  /* 0x0000000000007b1d */ /* 0x000fe20000010000 */
[----:B------:R-:W-:-:S13]  /*0350*/  ISETP.NE.AND P0, PT, R5, RZ, PT ;  /* 0x000000ff0500720c */ /* 0x000fda0003f05270 */
[----:B0-----:R-:W-:Y:S05]  /*0360*/  @P0 BRA `(.L_x_5) ;  /* 0x0000000000700947 */ /* 0x001fea0003800000 */
[----:B------:R-:W0:Y:S01]  /*0370*/  S2UR UR5, SR_CgaCtaId ;  /* 0x00000000000579c3 */ /* 0x000e220000008800 */
[----:B------:R-:W-:Y:S01]  /*0380*/  UMOV UR4, 0x400 ;  /* 0x0000040000047882 */ /* 0x000fe20000000000 */
[----:B------:R-:W-:Y:S01]  /*0390*/  IMAD.MOV.U32 R4, RZ, RZ, 0x3c010204 ;  /* 0x3c010204ff047424 */ /* 0x000fe200078e00ff */
[----:B0-----:R-:W-:-:S09]  /*03a0*/  ULEA UR4, UR5, UR4, 0x18 ;  /* 0x0000000405047291 */ /* 0x001fd2000f8ec0ff */
[----:B------:R-:W0:Y:S04]  /*03b0*/  LDS.128 R12, [UR4] ;  /* 0x00000004ff0c7984 */ /* 0x000e280008000c00 */
[----:B------:R-:W1:Y:S04]  /*03c0*/  LDS.128 R8, [UR4+0x10] ;  /* 0x00001004ff087984 */ /* 0x000e680008000c00 */
[----:B------:R-:W2:Y:S01]  /*03d0*/  LDS R3, [UR4+0x20] ;  /* 0x00002004ff037984 */ /* 0x000ea20008000800 */
[----:B0-----:R-:W-:-:S04]  /*03e0*/  FMNMX3 R0, R13, RZ, R14, !PT ;  /* 0x000000ff0d007276 */ /* 0x001fc8000780000e */
[----:B-1----:R-:W-:-:S04]  /*03f0*/  FMNMX3 R0, R0, R15, R8, !PT ;  /* 0x0000000f00007276 */ /* 0x002fc80007800008 */
[----:B------:R-:W-:-:S04]  /*0400*/  FMNMX3 R0, R0, R9, R10, !PT ;  /* 0x0000000900007276 */ /* 0x000fc8000780000a */
[----:B--2---:R-:W-:Y:S01]  /*0410*/  FMNMX3 R0, R0, R11, R3, !PT ;  /* 0x0000000b00007276 */ /* 0x004fe20007800003 */
[----:B------:R-:W-:-:S03]  /*0420*/  IMAD.MOV.U32 R3, RZ, RZ, 0x42fe0000 ;  /* 0x42fe0000ff037424 */ /* 0x000fc600078e00ff */
[----:B------:R-:W-:Y:S01]  /*0430*/  FMNMX R0, R0, 9.9999999747524270788e-07, !PT ;  /* 0x358637bd00007809 */ /* 0x000fe20007800000 */
[----:B------:R-:W-:-:S03]  /*0440*/  FFMA R3, R4, -R3, 1 ;  /* 0x3f80000004037423 */ /* 0x000fc60000000803 */
[----:B------:R-:W0:Y:S01]  /*0450*/  FCHK P0, R0, 127 ;  /* 0x42fe000000007902 */ /* 0x000e220000000000 */
[----:B------:R-:W-:Y:S01]  /*0460*/  FFMA R3, R3, R4, 0.0078740157186985015869 ;  /* 0x3c01020403037423 */ /* 0x000fe20000000004 */
[----:B------:R1:W-:Y:S03]  /*0470*/  STS [UR4], R0 ;  /* 0x00000000ff007988 */ /* 0x0003e60008000804 */
[----:B------:R-:W-:-:S04]  /*0480*/  FFMA R4, R0, R3, RZ ;  /* 0x0000000300047223 */ /* 0x000fc800000000ff */
[----:B------:R-:W-:-:S04]  /*0490*/  FFMA R6, R4, -127, R0 ;  /* 0xc2fe000004067823 */ /* 0x000fc80000000000 */
[----:B------:R-:W-:Y:S01]  /*04a0*/  FFMA R3, R3, R6, R4 ;  /* 0x0000000603037223 */ /* 0x000fe20000000004 */
[----:B01----:R-:W-:Y:S06]  /*04b0*/  @!P0 BRA `(.L_x_6) ;  /* 0x0000000000108947 */ /* 0x003fec0003800000 */
[----:B------:R-:W-:Y:S01]  /*04c0*/  IMAD.MOV.U32 R3, RZ, RZ, 0x42fe0000 ;  /* 0x42fe0000ff037424 */ /* 0x000fe200078e00ff */
[----:B------:R-:W-:-:S07]  /*04d0*/  MOV R4, 0x4f0 ;  /* 0x000004f000047802 */ /* 0x000fce0000000f00 */
[----:B------:R-:W-:Y:S05]  /*04e0*/  CALL.REL.NOINC `($__internal_0_$__cuda_sm3x_div_rn_noftz_f32_slowpath) ;  /* 0x0000000000ac7944 */ /* 0x000fea0003c00000 */
[----:B------:R-:W-:-:S07]  /*04f0*/  IMAD.MOV.U32 R3, RZ, RZ, R0 ;  /* 0x000000ffff037224 */ /* 0x000fce00078e0000 */
.L_x_6:
[----:B------:R-:W0:Y:S02]  /*0500*/  LDC.64 R6, c[0x0][0x388] ;  /* 0x0000e200ff067b82 */ /* 0x000e240000000a00 */
[----:B0-----:R-:W-:-:S05]  /*0510*/  IMAD.WIDE.U32 R6, R2, 0x4, R6 ;  /* 0x0000000402067825 */ /* 0x001fca00078e0006 */
[----:B------:R0:W-:Y:S02]  /*0520*/  STG.E desc[UR6][R6.64], R3 ;  /* 0x0000000306007986 */ /* 0x0001e4000c101906 */
.L_x_5:
[----:B------:R-:W-:Y:S05]  /*0530*/  BSYNC.RECONVERGENT B0 ;  /* 0x0000000000007941 */ /* 0x000fea0003800200 */
.L_x_4:
[----:B------:R-:W1:Y:S01]  /*0540*/  LDCU UR4, c[0x0][0x398] ;  /* 0x00007300ff0477ac */ /* 0x000e620008000800 */
[----:B------:R-:W-:Y:S01]  /*0550*/  BAR.SYNC.DEFER_BLOCKING 0x0 ;  /* 0x0000000000007b1d */ /* 0x000fe20000010000 */
[----:B-1----:R-:W-:-:S13]  /*0560*/  ISETP.GE.AND P0, PT, R5, UR4, PT ;  /* 0x0000000405007c0c */ /* 0x002fda000bf06270 */
[----:B------:R-:W-:Y:S05]  /*0570*/  @P0 EXIT ;  /* 0x000000000000094d */ /* 0x000fea0003800000 */
[----:B------:R-:W1:Y:S01]  /*0580*/  S2UR UR5, SR_CgaCtaId ;  /* 0x00000000000579c3 */ /* 0x000e620000008800 */
[----:B------:R-:W-:Y:S01]  /*0590*/  UMOV UR4, 0x400 ;  /* 0x0000040000047882 */ /* 0x000fe20000000000 */
[----:B------:R-:W2:Y:S06]  /*05a0*/  LDCU UR9, c[0x0][0x398] ;  /* 0x00007300ff0977ac */ /* 0x000eac0008000800 */
[----:B0-----:R-:W0:Y:S01]  /*05b0*/  LDC.64 R6, c[0x0][0x390] ;  /* 0x0000e400ff067b82 */ /* 0x001e220000000a00 */
[----:B-1----:R-:W-:-:S09]  /*05c0*/  ULEA UR4, UR5, UR4, 0x18 ;  /* 0x0000000405047291 */ /* 0x002fd2000f8ec0ff */
[----:B------:R-:W1:Y:S01]  /*05d0*/  LDS R3, [UR4] ;  /* 0x00000004ff037984 */ /* 0x000e620008000800 */
[----:B------:R-:W-:Y:S02]  /*05e0*/  UMOV UR4, 0x42fe0000 ;  /* 0x42fe000000047882 */ /* 0x000fe40000000000 */
[----:B------:R-:W-:Y:S02]  /*05f0*/  IMAD.U32 R8, RZ, RZ, UR4 ;  /* 0x00000004ff087e24 */ /* 0x000fe4000f8e00ff */
[----:B------:R-:W3:Y:S01]  /*0600*/  LDCU.64 UR4, c[0x0][0x380] ;  /* 0x00007000ff0477ac */ /* 0x000ee20008000a00 */
[----:B-1----:R-:W1:Y:S08]  /*0610*/  MUFU.RCP R0, R3 ;  /* 0x0000000300007308 */ /* 0x002e700000001000 */
[----:B------:R-:W4:Y:S01]  /*0620*/  FCHK P0, R8, R3 ;  /* 0x0000000308007302 */ /* 0x000f220000000000 */
[----:B-1----:R-:W-:-:S04]  /*0630*/  FFMA R9, -R3, R0, 1 ;  /* 0x3f80000003097423 */ /* 0x002fc80000000100 */
[----:B------:R-:W-:-:S04]  /*0640*/  FFMA R0, R0, R9, R0 ;  /* 0x0000000900007223 */ /* 0x000fc80000000000 */
[----:B------:R-:W-:-:S04]  /*0650*/  FFMA R4, R0, 127, RZ ;  /* 0x42fe000000047823 */ /* 0x000fc800000000ff */
[----:B------:R-:W-:-:S04]  /*0660*/  FFMA R9, -R3, R4, 127 ;  /* 0x42fe000003097423 */ /* 0x000fc80000000104 */
[----:B------:R-:W-:Y:S01]  /*0670*/  FFMA R0, R0, R9, R4 ;  /* 0x0000000900007223 */ /* 0x000fe20000000004 */
[----:B0-234-:R-:W-:Y:S06]  /*0680*/  @!P0 BRA `(.L_x_7) ;  /* 0x00000000000c8947 */ /* 0x01dfec0003800000 */
[----:B------:R-:W-:Y:S01]  /*0690*/  IMAD.MOV.U32 R0, RZ, RZ, 0x42fe0000 ;  /* 0x42fe0000ff007424 */ /* 0x000fe200078e00ff */
[----:B------:R-:W-:-:S07]  /*06a0*/  MOV R4, 0x6c0 ;  /* 0x000006c000047802 */ /* 0x000fce0000000f00 */
[----:B------:R-:W-:Y:S05]  /*06b0*/  CALL.REL.NOINC `($__internal_0_$__cuda_sm3x_div_rn_noftz_f32_slowpath) ;  /* 0x0000000000387944 */ /* 0x000fea0003c00000 */
.L_x_7:
[----:B------:R-:W-:-:S04]  /*06c0*/  IMAD R3, R2, UR9, R5 ;  /* 0x0000000902037c24 */ /* 0x000fc8000f8e0205 */
[----:B------:R-:W-:-:S06]  /*06d0*/  IMAD.WIDE R8, R3, 0x4, R6 ;  /* 0x0000000403087825 */ /* 0x000fcc00078e0206 */
[----:B------:R-:W2:Y:S01]  /*06e0*/  LDG.E.CONSTANT R9, desc[UR6][R8.64] ;  /* 0x0000000608097981 */ /* 0x000ea2000c1e9900 */
[----:B0-----:R-:W-:Y:S01]  /*06f0*/  IADD3 R10, P0, PT, R3, UR4, RZ ;  /* 0x00000004030a7c10 */ /* 0x001fe2000ff1e0ff */
[----:B------:R-:W-:-:S03]  /*0700*/  VIADD R5, R5, UR8 ;  /* 0x0000000805057c36 */ /* 0x000fc60008000000 */
[----:B------:R-:W-:Y:S02]  /*0710*/  LEA.HI.X.SX32 R11, R3, UR5, 0x1, P0 ;  /* 0x00000005030b7c11 */ /* 0x000fe400080f0eff */
[----:B------:R-:W-:Y:S01]  /*0720*/  ISETP.GE.AND P0, PT, R5, UR9, PT ;  /* 0x0000000905007c0c */ /* 0x000fe2000bf06270 */
[----:B--2---:R-:W-:-:S05]  /*0730*/  FMUL R4, R0, R9 ;  /* 0x0000000900047220 */ /* 0x004fca0000400000 */
[----:B------:R-:W-:-:S04]  /*0740*/  FMNMX R4, R4, -127, !PT ;  /* 0xc2fe000004047809 */ /* 0x000fc80007800000 */
[----:B------:R-:W-:-:S04]  /*0750*/  FMNMX R4, R4, 127, PT ;  /* 0x42fe000004047809 */ /* 0x000fc80003800000 */
[----:B------:R-:W0:Y:S02]  /*0760*/  F2I.NTZ R13, R4 ;  /* 0x00000004000d7305 */ /* 0x000e240000203100 */
[----:B0-----:R0:W-:Y:S01]  /*0770*/  STG.E.U8 desc[UR6][R10.64], R13 ;  /* 0x0000000d0a007986 */ /* 0x0011e2000c101106 */
[----:B------:R-:W-:Y:S05]  /*0780*/  @!P0 BRA `(.L_x_7) ;  /* 0xfffffffc00cc8947 */ /* 0x000fea000383ffff */
[----:B------:R-:W-:Y:S05]  /*0790*/  EXIT ;  /* 0x000000000000794d */ /* 0x000fea0003800000 */
        .weak           $__internal_0_$__cuda_sm3x_div_rn_noftz_f32_slowpath
        .type           $__internal_0_$__cuda_sm3x_div_rn_noftz_f32_slowpath,@function
        .size           $__internal_0_$__cuda_sm3x_div_rn_noftz_f32_slowpath,(.L_x_20 - $__internal_0_$__cuda_sm3x_div_rn_noftz_f32_slowpath)
$__internal_0_$__cuda_sm3x_div_rn_noftz_f32_slowpath:
[----:B------:R-:W-:Y:S01]  /*07a0*/  SHF.R.U32.HI R9, RZ, 0x17, R3 ;  /* 0x00000017ff097819 */ /* 0x000fe20000011603 */
[----:B------:R-:W-:Y:S01]  /*07b0*/  BSSY.RECONVERGENT B1, `(.L_x_8) ;  /* 0x0000062000017945 */ /* 0x000fe20003800200 */
[----:B------:R-:W-:Y:S02]  /*07c0*/  SHF.R.U32.HI R8, RZ, 0x17, R0 ;  /* 0x00000017ff087819 */ /* 0x000fe40000011600 */
[----:B------:R-:W-:Y:S02]  /*07d0*/  LOP3.LUT R14, R9, 0xff, RZ, 0xc0, !PT ;  /* 0x000000ff090e7812 */ /* 0x000fe400078ec0ff */
[----:B------:R-:W-:-:S03]  /*07e0*/  LOP3.LUT R12, R8, 0xff, RZ, 0xc0, !PT ;  /* 0x000000ff080c7812 */ /* 0x000fc600078ec0ff */
[----:B------:R-:W-:Y:S02]  /*07f0*/  VIADD R10, R14, 0xffffffff ;  /* 0xffffffff0e0a7836 */ /* 0x000fe40000000000 */
[----:B------:R-:W-:-:S03]  /*0800*/  VIADD R9, R12, 0xffffffff ;  /* 0xffffffff0c097836 */ /* 0x000fc60000000000 */
[----:B------:R-:W-:-:S04]  /*0810*/  ISETP.GT.U32.AND P0, PT, R10, 0xfd, PT ;  /* 0x000000fd0a00780c */ /* 0x000fc80003f04070 */
[----:B------:R-:W-:-:S13]  /*0820*/  ISETP.GT.U32.OR P0, PT, R9, 0xfd, P0 ;  /* 0x000000fd0900780c */ /* 0x000fda0000704470 */
[----:B------:R-:W-:Y:S01]  /*0830*/  @!P0 IMAD.MOV.U32 R8, RZ, RZ, RZ ;  /* 0x000000ffff088224 */ /* 0x000fe200078e00ff */
[----:B------:R-:W-:Y:S06]  /*0840*/  @!P0 BRA `(.L_x_9) ;  /* 0x00000000005c8947 */ /* 0x000fec0003800000 */
[----:B------:R-:W-:Y:S02]  /*0850*/  FSETP.GTU.FTZ.AND P0, PT, |R0|, +INF , PT ;  /* 0x7f8000000000780b */ /* 0x000fe40003f1c200 */
[----:B------:R-:W-:-:S04]  /*0860*/  FSETP.GTU.FTZ.AND P1, PT, |R3|, +INF , PT ;  /* 0x7f8000000300780b */ /* 0x000fc80003f3c200 */
[----:B------:R-:W-:-:S13]  /*0870*/  PLOP3.LUT P0, PT, P0, P1, PT, 0xf8, 0x8f ;  /* 0x00000000008f781c */ /* 0x000fda0000703f70 */
[----:B------:R-:W-:Y:S05]  /*0880*/  @P0 BRA `(.L_x_10) ;  /* 0x00000004004c0947 */ /* 0x000fea0003800000 */
[----:B------:R-:W-:-:S13]  /*0890*/  LOP3.LUT P0, RZ, R3, 0x7fffffff, R0, 0xc8, !PT ;  /* 0x7fffffff03ff7812 */ /* 0x000fda000780c800 */
[----:B------:R-:W-:Y:S05]  /*08a0*/  @!P0 BRA `(.L_x_11) ;  /* 0x00000004003c8947 */ /* 0x000fea0003800000 */
[C---:B------:R-:W-:Y:S02]  /*08b0*/  FSETP.NEU.FTZ.AND P2, PT, |R0|.reuse, +INF , PT ;  /* 0x7f8000000000780b */ /* 0x040fe40003f5d200 */
[----:B------:R-:W-:Y:S02]  /*08c0*/  FSETP.NEU.FTZ.AND P1, PT, |R3|, +INF , PT ;  /* 0x7f8000000300780b */ /* 0x000fe40003f3d200 */
[----:B------:R-:W-:-:S11]  /*08d0*/  FSETP.NEU.FTZ.AND P0, PT, |R0|, +INF , PT ;  /* 0x7f8000000000780b */ /* 0x000fd60003f1d200 */
[----:B------:R-:W-:Y:S05]  /*08e0*/  @!P1 BRA !P2, `(.L_x_11) ;  /* 0x00000004002c9947 */ /* 0x000fea0005000000 */
[----:B------:R-:W-:-:S04]  /*08f0*/  LOP3.LUT P2, RZ, R0, 0x7fffffff, RZ, 0xc0, !PT ;  /* 0x7fffffff00ff7812 */ /* 0x000fc8000784c0ff */
[----:B------:R-:W-:-:S13]  /*0900*/  PLOP3.LUT P1, PT, P1, P2, PT, 0x2f, 0xf2 ;  /* 0x0000000000f2781c */ /* 0x000fda0000f24577 */
[----:B------:R-:W-:Y:S05]  /*0910*/  @P1 BRA `(.L_x_12) ;  /* 0x0000000400181947 */ /* 0x000fea0003800000 */
[----:B------:R-:W-:-:S04]  /*0920*/  LOP3.LUT P1, RZ, R3, 0x7fffffff, RZ, 0xc0, !PT ;  /* 0x7fffffff03ff7812 */ /* 0x000fc8000782c0ff */
[----:B------:R-:W-:-:S13]  /*0930*/  PLOP3.LUT P0, PT, P0, P1, PT, 0x2f, 0xf2 ;  /* 0x0000000000f2781c */ /* 0x000fda0000702577 */
[----:B------:R-:W-:Y:S05]  /*0940*/  @P0 BRA `(.L_x_13) ;  /* 0x0000000400000947 */ /* 0x000fea0003800000 */
[----:B------:R-:W-:Y:S02]  /*0950*/  ISETP.GE.AND P0, PT, R9, RZ, PT ;  /* 0x000000ff0900720c */ /* 0x000fe40003f06270 */
[----:B------:R-:W-:-:S11]  /*0960*/  ISETP.GE.AND P1, PT, R10, RZ, PT ;  /* 0x000000ff0a00720c */ /* 0x000fd60003f26270 */
[----:B------:R-:W-:Y:S02]  /*0970*/  @P0 IMAD.MOV.U32 R8, RZ, RZ, RZ ;  /* 0x000000ffff080224 */ /* 0x000fe400078e00ff */
[----:B------:R-:W-:Y:S01]  /*0980*/  @!P0 FFMA R0, R0, 1.84467440737095516160e+19, RZ ;  /* 0x5f80000000008823 */ /* 0x000fe200000000ff */
[----:B------:R-:W-:Y:S02]  /*0990*/  @!P0 IMAD.MOV.U32 R8, RZ, RZ, -0x40 ;  /* 0xffffffc0ff088424 */ /* 0x000fe400078e00ff */
[----:B------:R-:W-:Y:S02]  /*09a0*/  @!P1 FFMA R3, R3, 1.84467440737095516160e+19, RZ ;  /* 0x5f80000003039823 */ /* 0x000fe400000000ff */
[----:B------:R-:W-:-:S07]  /*09b0*/  @!P1 VIADD R8, R8, 0x40 ;  /* 0x0000004008089836 */ /* 0x000fce0000000000 */
.L_x_9:
[----:B------:R-:W-:Y:S01]  /*09c0*/  LEA R10, R14, 0xc0800000, 0x17 ;  /* 0xc08000000e0a7811 */ /* 0x000fe200078eb8ff */
[----:B------:R-:W-:Y:S04]  /*09d0*/  BSSY.RECONVERGENT B2, `(.L_x_14) ;  /* 0x0000036000027945 */ /* 0x000fe80003800200 */
[----:B------:R-:W-:Y:S02]  /*09e0*/  IMAD.IADD R10, R3, 0x1, -R10 ;  /* 0x00000001030a7824 */ /* 0x000fe400078e0a0a */
[----:B------:R-:W-:Y:S02]  /*09f0*/  VIADD R3, R12, 0xffffff81 ;  /* 0xffffff810c037836 */ /* 0x000fe40000000000 */
[----:B------:R-:W0:Y:S01]  /*0a00*/  MUFU.RCP R9, R10 ;  /* 0x0000000a00097308 */ /* 0x000e220000001000 */
[----:B------:R-:W-:Y:S01]  /*0a10*/  FADD.FTZ R11, -R10, -RZ ;  /* 0x800000ff0a0b7221 */ /* 0x000fe20000010100 */
[----:B------:R-:W-:-:S03]  /*0a20*/  IMAD R0, R3, -0x800000, R0 ;  /* 0xff80000003007824 */ /* 0x000fc600078e0200 */
[----:B0-----:R-:W-:-:S04]  /*0a30*/  FFMA R12, R9, R11, 1 ;  /* 0x3f800000090c7423 */ /* 0x001fc8000000000b */
[----:B------:R-:W-:-:S04]  /*0a40*/  FFMA R16, R9, R12, R9 ;  /* 0x0000000c09107223 */ /* 0x000fc80000000009 */
[----:B------:R-:W-:-:S04]  /*0a50*/  FFMA R9, R0, R16, RZ ;  /* 0x0000001000097223 */ /* 0x000fc800000000ff */
[----:B------:R-:W-:-:S04]  /*0a60*/  FFMA R12, R11, R9, R0 ;  /* 0x000000090b0c7223 */ /* 0x000fc80000000000 */
[----:B------:R-:W-:Y:S01]  /*0a70*/  FFMA R13, R16, R12, R9 ;  /* 0x0000000c100d7223 */ /* 0x000fe20000000009 */
[----:B------:R-:W-:-:S03]  /*0a80*/  IADD3 R9, PT, PT, R3, 0x7f, -R14 ;  /* 0x0000007f03097810 */ /* 0x000fc60007ffe80e */
[----:B------:R-:W-:Y:S02]  /*0a90*/  FFMA R12, R11, R13, R0 ;  /* 0x0000000d0b0c7223 */ /* 0x000fe40000000000 */
[----:B------:R-:W-:Y:S02]  /*0aa0*/  IMAD.IADD R9, R9, 0x1, R8 ;  /* 0x0000000109097824 */ /* 0x000fe400078e0208 */
[----:B------:R-:W-:-:S05]  /*0ab0*/  FFMA R0, R16, R12, R13 ;  /* 0x0000000c10007223 */ /* 0x000fca000000000d */
[----:B------:R-:W-:-:S04]  /*0ac0*/  SHF.R.U32.HI R3, RZ, 0x17, R0 ;  /* 0x00000017ff037819 */ /* 0x000fc80000011600 */
[----:B------:R-:W-:-:S05]  /*0ad0*/  LOP3.LUT R3, R3, 0xff, RZ, 0xc0, !PT ;  /* 0x000000ff03037812 */ /* 0x000fca00078ec0ff */
[----:B------:R-:W-:-:S04]  /*0ae0*/  IMAD.IADD R11, R3, 0x1, R9 ;  /* 0x00000001030b7824 */ /* 0x000fc800078e0209 */
[----:B------:R-:W-:-:S05]  /*0af0*/  VIADD R3, R11, 0xffffffff ;  /* 0xffffffff0b037836 */ /* 0x000fca0000000000 */
[----:B------:R-:W-:-:S13]  /*0b00*/  ISETP.GE.U32.AND P0, PT, R3, 0xfe, PT ;  /* 0x000000fe0300780c */ /* 0x000fda0003f06070 */
[----:B------:R-:W-:Y:S05]  /*0b10*/  @!P0 BRA `(.L_x_15) ;  /* 0x0000000000808947 */ /* 0x000fea0003800000 */
[----:B------:R-:W-:-:S13]  /*0b20*/  ISETP.GT.AND P0, PT, R11, 0xfe, PT ;  /* 0x000000fe0b00780c */ /* 0x000fda0003f04270 */
[----:B------:R-:W-:Y:S05]  /*0b30*/  @P0 BRA `(.L_x_16) ;  /* 0x00000000006c0947 */ /* 0x000fea0003800000 */
[----:B------:R-:W-:-:S13]  /*0b40*/  ISETP.GE.AND P0, PT, R11, 0x1, PT ;  /* 0x000000010b00780c */ /* 0x000fda0003f06270 */
[----:B------:R-:W-:Y:S05]  /*0b50*/  @P0 BRA `(.L_x_17) ;  /* 0x0000000000740947 */ /* 0x000fea0003800000 */
[----:B------:R-:W-:Y:S02]  /*0b60*/  ISETP.GE.AND P0, PT, R11, -0x18, PT ;  /* 0xffffffe80b00780c */ /* 0x000fe40003f06270 */
[----:B------:R-:W-:-:S11]  /*0b70*/  LOP3.LUT R0, R0, 0x80000000, RZ, 0xc0, !PT ;  /* 0x8000000000007812 */ /* 0x000fd600078ec0ff */
[----:B------:R-:W-:Y:S05]  /*0b80*/  @!P0 BRA `(.L_x_17) ;  /* 0x0000000000688947 */ /* 0x000fea0003800000 */
[CCC-:B------:R-:W-:Y:S01]  /*0b90*/  FFMA.RZ R3, R16.reuse, R12.reuse, R13.reuse ;  /* 0x0000000c10037223 */ /* 0x1c0fe2000000c00d */
[C---:B------:R-:W-:Y:S02]  /*0ba0*/  VIADD R10, R11.reuse, 0x20 ;  /* 0x000000200b0a7836 */ /* 0x040fe40000000000 */
[CCC-:B------:R-:W-:Y:S01]  /*0bb0*/  FFMA.RM R8, R16.reuse, R12.reuse, R13.reuse ;  /* 0x0000000c10087223 */ /* 0x1c0fe2000000400d */
[----:B------:R-:W-:Y:S02]  /*0bc0*/  ISETP.NE.AND P2, PT, R11, RZ, PT ;  /* 0x000000ff0b00720c */ /* 0x000fe40003f45270 */
[----:B------:R-:W-:Y:S01]  /*0bd0*/  LOP3.LUT R9, R3, 0x7fffff, RZ, 0xc0, !PT ;  /* 0x007fffff03097812 */ /* 0x000fe200078ec0ff */
[----:B------:R-:W-:Y:S01]  /*0be0*/  FFMA.RP R3, R16, R12, R13 ;  /* 0x0000000c10037223 */ /* 0x000fe2000000800d */
[----:B------:R-:W-:Y:S01]  /*0bf0*/  ISETP.NE.AND P1, PT, R11, RZ, PT ;  /* 0x000000ff0b00720c */ /* 0x000fe20003f25270 */
[----:B------:R-:W-:Y:S01]  /*0c00*/  IMAD.MOV R11, RZ, RZ, -R11 ;  /* 0x000000ffff0b7224 */ /* 0x000fe200078e0a0b */
[----:B------:R-:W-:-:S02]  /*0c10*/  LOP3.LUT R9, R9, 0x800000, RZ, 0xfc, !PT ;  /* 0x0080000009097812 */ /* 0x000fc400078efcff */
[----:B------:R-:W-:Y:S02]  /*0c20*/  FSETP.NEU.FTZ.AND P0, PT, R3, R8, PT ;  /* 0x000000080300720b */ /* 0x000fe40003f1d000 */
[----:B------:R-:W-:Y:S02]  /*0c30*/  SHF.L.U32 R10, R9, R10, RZ ;  /* 0x0000000a090a7219 */ /* 0x000fe400000006ff */
[----:B------:R-:W-:Y:S02]  /*0c40*/  SEL R8, R11, RZ, P2 ;  /* 0x000000ff0b087207 */ /* 0x000fe40001000000 */
[----:B------:R-:W-:Y:S02]  /*0c50*/  ISETP.NE.AND P1, PT, R10, RZ, P1 ;  /* 0x000000ff0a00720c */ /* 0x000fe40000f25270 */
[----:B------:R-:W-:Y:S02]  /*0c60*/  SHF.R.U32.HI R8, RZ, R8, R9 ;  /* 0x00000008ff087219 */ /* 0x000fe40000011609 */
[----:B------:R-:W-:-:S02]  /*0c70*/  PLOP3.LUT P0, PT, P0, P1, PT, 0xf8, 0x8f ;  /* 0x00000000008f781c */ /* 0x000fc40000703f70 */
[----:B------:R-:W-:Y:S02]  /*0c80*/  SHF.R.U32.HI R10, RZ, 0x1, R8 ;  /* 0x00000001ff0a7819 */ /* 0x000fe40000011608 */
[----:B------:R-:W-:-:S04]  /*0c90*/  SEL R3, RZ, 0x1, !P0 ;  /* 0x00000001ff037807 */ /* 0x000fc80004000000 */
[----:B------:R-:W-:-:S04]  /*0ca0*/  LOP3.LUT R3, R3, 0x1, R10, 0xf8, !PT ;  /* 0x0000000103037812 */ /* 0x000fc800078ef80a */
[----:B------:R-:W-:-:S05]  /*0cb0*/  LOP3.LUT R3, R3, R8, RZ, 0xc0, !PT ;  /* 0x0000000803037212 */ /* 0x000fca00078ec0ff */
[----:B------:R-:W-:-:S05]  /*0cc0*/  IMAD.IADD R3, R10, 0x1, R3 ;  /* 0x000000010a037824 */ /* 0x000fca00078e0203 */
[----:B------:R-:W-:Y:S01]  /*0cd0*/  LOP3.LUT R0, R3, R0, RZ, 0xfc, !PT ;  /* 0x0000000003007212 */ /* 0x000fe200078efcff */
[----:B------:R-:W-:Y:S06]  /*0ce0*/  BRA `(.L_x_17) ;  /* 0x0000000000107947 */ /* 0x000fec0003800000 */
.L_x_16:
[----:B------:R-:W-:-:S04]  /*0cf0*/  LOP3.LUT R0, R0, 0x80000000, RZ, 0xc0, !PT ;  /* 0x8000000000007812 */ /* 0x000fc800078ec0ff */
[----:B------:R-:W-:Y:S01]  /*0d00*/  LOP3.LUT R0, R0, 0x7f800000, RZ, 0xfc, !PT ;  /* 0x7f80000000007812 */ /* 0x000fe200078efcff */
[----:B------:R-:W-:Y:S06]  /*0d10*/  BRA `(.L_x_17) ;  /* 0x0000000000047947 */ /* 0x000fec0003800000 */
.L_x_15:
[----:B------:R-:W-:-:S07]  /*0d20*/  IMAD R0, R9, 0x800000, R0 ;  /* 0x0080000009007824 */ /* 0x000fce00078e0200 */
.L_x_17:
[----:B------:R-:W-:Y:S05]  /*0d30*/  BSYNC.RECONVERGENT B2 ;  /* 0x0000000000027941 */ /* 0x000fea0003800200 */
.L_x_14:
[----:B------:R-:W-:Y:S05]  /*0d40*/  BRA `(.L_x_18) ;  /* 0x0000000000207947 */ /* 0x000fea0003800000 */
.L_x_13:
[----:B------:R-:W-:-:S04]  /*0d50*/  LOP3.LUT R0, R3, 0x80000000, R0, 0x48, !PT ;  /* 0x8000000003007812 */ /* 0x000fc800078e4800 */
[----:B------:R-:W-:Y:S01]  /*0d60*/  LOP3.LUT R0, R0, 0x7f800000, RZ, 0xfc, !PT ;  /* 0x7f80000000007812 */ /* 0x000fe200078efcff */
[----:B------:R-:W-:Y:S06]  /*0d70*/  BRA `(.L_x_18) ;  /* 0x0000000000147947 */ /* 0x000fec0003800000 */
.L_x_12:
[----:B------:R-:W-:Y:S01]  /*0d80*/  LOP3.LUT R0, R3, 0x80000000, R0, 0x48, !PT ;  /* 0x8000000003007812 */ /* 0x000fe200078e4800 */
[----:B------:R-:W-:Y:S06]  /*0d90*/  BRA `(.L_x_18) ;  /* 0x00000000000c7947 */ /* 0x000fec0003800000 */
.L_x_11:
[----:B------:R-:W0:Y:S01]  /*0da0*/  MUFU.RSQ R0, -QNAN ;  /* 0xffc0000000007908 */ /* 0x000e220000001400 */
[----:B------:R-:W-:Y:S05]  /*0db0*/  BRA `(.L_x_18) ;  /* 0x0000000000047947 */ /* 0x000fea0003800000 */
.L_x_10:
[----:B------:R-:W-:-:S07]  /*0dc0*/  FADD.FTZ R0, R0, R3 ;  /* 0x0000000300007221 */ /* 0x000fce0000010000 */
.L_x_18:
[----:B------:R-:W-:Y:S05]  /*0dd0*/  BSYNC.RECONVERGENT B1 ;  /* 0x0000000000017941 */ /* 0x000fea0003800200 */
.L_x_8:
[----:B------:R-:W-:Y:S02]  /*0de0*/  IMAD.MOV.U32 R8, RZ, RZ, R4 ;  /* 0x000000ffff087224 */ /* 0x000fe400078e0004 */
[----:B------:R-:W-:-:S04]  /*0df0*/  IMAD.MOV.U32 R9, RZ, RZ, 0x0 ;  /* 0x00000000ff097424 */ /* 0x000fc800078e00ff */
[----:B0-----:R-:W-:Y:S05]  /*0e00*/  RET.REL.NODEC R8 `(_Z23quantize_dynamic_kernelPaPfPKfii) ;  /* 0xfffffff0087c7950 */ /* 0x001fea0003c3ffff */
.L_x_19:
        /* <DEDUP_REMOVED lines=15> */
.L_x_20:


//--------------------- .nv.shared.reserved.0     --------------------------
	.section	.nv.shared.reserved.0,"aw",@nobits
	.weak		__nv_reservedSMEM_offset_0_alias
	.size		__nv_reservedSMEM_offset_0_alias, 0, 64
	.other		__nv_reservedSMEM_offset_0_alias,@"STO_CUDA_RESERVED_SHARED STV_DEFAULT"
__nv_reservedSMEM_offset_0_alias:
	.zero		0
	.zero		64


//--------------------- .nv.global                --------------------------
	.section	.nv.global,"aw",@nobits
.nv.global:
	.type		_ZN34_INTERNAL_2683f772_4_k_cu_3f20336a4cuda3std6ranges3__45__cpo9iter_moveE,@object
	.size		_ZN34_INTERNAL_2683f772_4_k_cu_3f20336a4cuda3std6ranges3__45__cpo9iter_moveE,(_ZN34_INTERNAL_2683f772_4_k_cu_3f20336a4cuda3std3__436_GLOBAL__N__2683f772_4_k_cu_3f20336a6ignoreE - _ZN34_INTERNAL_2683f772_4_k_cu_3f20336a4cuda3std6ranges3__45__cpo9iter_moveE)
_ZN34_INTERNAL_2683f772_4_k_cu_3f20336a4cuda3std6ranges3__45__cpo9iter_moveE:
	.zero		1
	.type		_ZN34_INTERNAL_2683f772_4_k_cu_3f20336a4cuda3std3__436_GLOBAL__N__2683f772_4_k_cu_3f20336a6ignoreE,@object
	.size		_ZN34_INTERNAL_2683f772_4_k_cu_3f20336a4cuda3std3__436_GLOBAL__N__2683f772_4_k_cu_3f20336a6ignoreE,(_ZN34_INTERNAL_2683f772_4_k_cu_3f20336a4cuda3std3__45__cpo4cendE - _ZN34_INTERNAL_2683f772_4_k_cu_3f20336a4cuda3std3__436_GLOBAL__N__2683f772_4_k_cu_3f20336a6ignoreE)
_ZN34_INTERNAL_2683f772_4_k_cu_3f20336a4cuda3std3__436_GLOBAL__N__2683f772_4_k_cu_3f20336a6ignoreE:
	.zero		1
	.type		_ZN34_INTERNAL_2683f772_4_k_cu_3f20336a4cuda3std3__45__cpo4cendE,@object
	.size		_ZN34_INTERNAL_2683f772_4_k_cu_3f20336a4cuda3std3__45__cpo4cendE,(_ZN34_INTERNAL_2683f772_4_k_cu_3f20336a4cuda3std3__45__cpo3endE - _ZN34_INTERNAL_2683f772_4_k_cu_3f20336a4cuda3std3__45__cpo4cendE)
_ZN34_INTERNAL_2683f772_4_k_cu_3f20336a4cuda3std3__45__cpo4cendE:
	.zero		1
	.type		_ZN34_INTERNAL_2683f772_4_k_cu_3f20336a4cuda3std3__45__cpo3endE,@object
	.size		_ZN34_INTERNAL_2683f772_4_k_cu_3f20336a4cuda3std3__45__cpo3endE,(_ZN34_INTERNAL_2683f772_4_k_cu_3f20336a4cuda3std3__48in_placeE - _ZN34_INTERNAL_2683f772_4_k_cu_3f20336a4cuda3std3__45__cpo3endE)
_ZN34_INTERNAL_2683f772_4_k_cu_3f20336a4cuda3std3__45__cpo3endE:
	.zero		1
	.type		_ZN34_INTERNAL_2683f772_4_k_cu_3f20336a4cuda3std3__48in_placeE,@object
	.size		_ZN34_INTERNAL_2683f772_4_k_cu_3f20336a4cuda3std3__48in_placeE,(_ZN34_INTERNAL_2683f772_4_k_cu_3f20336a4cuda3std6ranges3__45__cpo7advanceE - _ZN34_INTERNAL_2683f772_4_k_cu_3f20336a4cuda3std3__48in_placeE)
_ZN34_INTERNAL_2683f772_4_k_cu_3f20336a4cuda3std3__48in_placeE:
	.zero		1
	.type		_ZN34_INTERNAL_2683f772_4_k_cu_3f20336a4cuda3std6ranges3__45__cpo7advanceE,@object
	.size		_ZN34_INTERNAL_2683f772_4_k_cu_3f20336a4cuda3std6ranges3__45__cpo7advanceE,(_ZN34_INTERNAL_2683f772_4_k_cu_3f20336a4cuda3std3__45__cpo5beginE - _ZN34_INTERNAL_2683f772_4_k_cu_3f20336a4cuda3std6ranges3__45__cpo7advanceE)
_ZN34_INTERNAL_2683f772_4_k_cu_3f20336a4cuda3std6ranges3__45__cpo7advanceE:
	.zero		1
	.type		_ZN34_INTERNAL_2683f772_4_k_cu_3f20336a4cuda3std3__45__cpo5beginE,@object
	.size		_ZN34_INTERNAL_2683f772_4_k_cu_3f20336a4cuda3std3__45__cpo5beginE,(_ZN34_INTERNAL_2683f772_4_k_cu_3f20336a4cuda3std3__419piecewise_constructE - _ZN34_INTERNAL_2683f772_4_k_cu_3f20336a4cuda3std3__45__cpo5beginE)
_ZN34_INTERNAL_2683f772_4_k_cu_3f20336a4cuda3std3__45__cpo5beginE:
	.zero		1
	.type		_ZN34_INTERNAL_2683f772_4_k_cu_3f20336a4cuda3std3__419piecewise_constructE,@object
	.size		_ZN34_INTERNAL_2683f772_4_k_cu_3f20336a4cuda3std3__419piecewise_constructE,(_ZN34_INTERNAL_2683f772_4_k_cu_3f20336a4cuda3std3__45__cpo6cbeginE - _ZN34_INTERNAL_2683f772_4_k_cu_3f20336a4cuda3std3__419piecewise_constructE)
_ZN34_INTERNAL_2683f772_4_k_cu_3f20336a4cuda3std3__419piecewise_constructE:
	.zero		1
	.type		_ZN34_INTERNAL_2683f772_4_k_cu_3f20336a4cuda3std3__45__cpo6cbeginE,@object
	.size		_ZN34_INTERNAL_2683f772_4_k_cu_3f20336a4cuda3std3__45__cpo6cbeginE,(_ZN34_INTERNAL_2683f772_4_k_cu_3f20336a4cuda3std6ranges3__45__cpo4swapE - _ZN34_INTERNAL_2683f772_4_k_cu_3f20336a4cuda3std3__45__cpo6cbeginE)
_ZN34_INTERNAL_2683f772_4_k_cu_3f20336a4cuda3std3__45__cpo6cbeginE:
	.zero		1
	.type		_ZN34_INTERNAL_2683f772_4_k_cu_3f20336a4cuda3std6ranges3__45__cpo4swapE,@object
	.size		_ZN34_INTERNAL_2683f772_4_k_cu_3f20336a4cuda3std6ranges3__45__cpo4swapE,(.L_7 - _ZN34_INTERNAL_2683f772_4_k_cu_3f20336a4cuda3std6ranges3__45__cpo4swapE)
_ZN34_INTERNAL_2683f772_4_k_cu_3f20336a4cuda3std6ranges3__45__cpo4swapE:
	.zero		1
.L_7:


//--------------------- .nv.shared._Z23quantize_dynamic_kernelPaPfPKfii --------------------------
	.section	.nv.shared._Z23quantize_dynamic_kernelPaPfPKfii,"aw",@nobits
	.sectionflags	@""
	.align	4
.nv.shared._Z23quantize_dynamic_kernelPaPfPKfii:
	.zero		1060


//--------------------- .nv.constant0._Z22dequant_dynamic_kernelPfPKiPKffii --------------------------
	.section	.nv.constant0._Z22dequant_dynamic_kernelPfPKiPKffii,"a",@progbits
	.sectionflags	@""
	.align	4
.nv.constant0._Z22dequant_dynamic_kernelPfPKiPKffii:
	.zero		932


//--------------------- .nv.constant0._Z23quantize_dynamic_kernelPaPfPKfii --------------------------
	.section	.nv.constant0._Z23quantize_dynamic_kernelPaPfPKfii,"a",@progbits
	.sectionflags	@""
	.align	4
.nv.constant0._Z23quantize_dynamic_kernelPaPfPKfii:
	.zero		928


//--------------------- SYMBOLS --------------------------

	.type		.nv.reservedSmem.offset0,@object
	.size		.nv.reservedSmem.offset0,0x4
	.type		.nv.reservedSmem.cap,@object
	.size		.nv.reservedSmem.cap,0x4
